//
// Generated by NVIDIA NVVM Compiler
//
// Compiler Build ID: CL-36424714
// Cuda compilation tools, release 13.0, V13.0.88
// Based on NVVM 20.0.0
//

.version 9.0
.target sm_100
.address_size 64

	// .globl	_Z17tensor_std_kernelPfS_
.global .align 4 .b8 self[256];
.global .align 4 .b8 row_sum[32];
.global .align 4 .b8 total[4];
.global .align 4 .b8 mean_val[256];
.global .align 4 .b8 centered[256];
.global .align 4 .b8 sq_centered[256];
.global .align 4 .b8 sq_row_sum[32];
.global .align 4 .b8 var_total[4];
.global .align 4 .b8 var[4];
.global .align 4 .b8 result[4];

.visible .entry _Z17tensor_std_kernelPfS_(
	.param .u64 .ptr .align 1 _Z17tensor_std_kernelPfS__param_0,
	.param .u64 .ptr .align 1 _Z17tensor_std_kernelPfS__param_1
)
{
	.reg .pred 	%p<16>;
	.reg .b32 	%r<12>;
	.reg .b32 	%f<41>;
	.reg .b64 	%rd<43>;

	ld.param.u64 	%rd3, [_Z17tensor_std_kernelPfS__param_0];
	ld.param.u64 	%rd4, [_Z17tensor_std_kernelPfS__param_1];
	mov.u32 	%r3, %tid.y;
	mov.u32 	%r4, %ctaid.y;
	mov.u32 	%r5, %ntid.y;
	mad.lo.s32 	%r1, %r4, %r5, %r3;
	mov.u32 	%r6, %tid.x;
	mov.u32 	%r7, %ctaid.x;
	mov.u32 	%r8, %ntid.x;
	mad.lo.s32 	%r2, %r7, %r8, %r6;
	setp.lt.u32 	%p4, %r1, 8;
	setp.lt.s32 	%p5, %r2, 8;
	and.pred  	%p1, %p4, %p5;
	mul.wide.u32 	%rd5, %r1, 32;
	mov.u64 	%rd6, self;
	add.s64 	%rd1, %rd6, %rd5;
	mul.wide.s32 	%rd7, %r2, 4;
	add.s64 	%rd2, %rd1, %rd7;
	not.pred 	%p6, %p1;
	@%p6 bra 	$L__BB0_2;
	cvta.to.global.u64 	%rd8, %rd3;
	shl.b32 	%r9, %r1, 3;
	add.s32 	%r10, %r9, %r2;
	mul.wide.s32 	%rd9, %r10, 4;
	add.s64 	%rd10, %rd8, %rd9;
	ld.global.f32 	%f1, [%rd10];
	st.global.f32 	[%rd2], %f1;
$L__BB0_2:
	setp.lt.u32 	%p7, %r1, 8;
	setp.eq.s32 	%p8, %r2, 0;
	and.pred  	%p2, %p8, %p7;
	not.pred 	%p9, %p2;
	@%p9 bra 	$L__BB0_4;
	ld.global.f32 	%f2, [%rd1];
	add.f32 	%f3, %f2, 0f00000000;
	ld.global.f32 	%f4, [%rd1+4];
	add.f32 	%f5, %f3, %f4;
	ld.global.f32 	%f6, [%rd1+8];
	add.f32 	%f7, %f5, %f6;
	ld.global.f32 	%f8, [%rd1+12];
	add.f32 	%f9, %f7, %f8;
	ld.global.f32 	%f10, [%rd1+16];
	add.f32 	%f11, %f9, %f10;
	ld.global.f32 	%f12, [%rd1+20];
	add.f32 	%f13, %f11, %f12;
	ld.global.f32 	%f14, [%rd1+24];
	add.f32 	%f15, %f13, %f14;
	ld.global.f32 	%f16, [%rd1+28];
	add.f32 	%f17, %f15, %f16;
	mul.wide.u32 	%rd11, %r1, 4;
	mov.u64 	%rd12, row_sum;
	add.s64 	%rd13, %rd12, %rd11;
	st.global.f32 	[%rd13], %f17;
$L__BB0_4:
	setp.eq.s32 	%p10, %r1, 0;
	setp.lt.s32 	%p11, %r2, 1;
	and.pred  	%p3, %p10, %p11;
	not.pred 	%p12, %p3;
	@%p12 bra 	$L__BB0_6;
	mov.u64 	%rd15, total;
	add.s64 	%rd16, %rd15, %rd7;
	ld.global.f32 	%f18, [%rd16];
	mul.f32 	%f19, %f18, 0f3C800000;
	st.global.f32 	[%rd16], %f19;
$L__BB0_6:
	@%p6 bra 	$L__BB0_8;
	mov.u64 	%rd18, mean_val;
	add.s64 	%rd19, %rd18, %rd5;
	add.s64 	%rd21, %rd19, %rd7;
	mov.b32 	%r11, 0;
	st.global.u32 	[%rd21], %r11;
	ld.global.f32 	%f20, [%rd2];
	mov.u64 	%rd22, centered;
	add.s64 	%rd23, %rd22, %rd5;
	add.s64 	%rd24, %rd23, %rd7;
	st.global.f32 	[%rd24], %f20;
	mul.f32 	%f21, %f20, %f20;
	mov.u64 	%rd25, sq_centered;
	add.s64 	%rd26, %rd25, %rd5;
	add.s64 	%rd27, %rd26, %rd7;
	st.global.f32 	[%rd27], %f21;
$L__BB0_8:
	@%p9 bra 	$L__BB0_10;
	mov.u64 	%rd29, sq_centered;
	add.s64 	%rd30, %rd29, %rd5;
	ld.global.f32 	%f22, [%rd30];
	add.f32 	%f23, %f22, 0f00000000;
	ld.global.f32 	%f24, [%rd30+4];
	add.f32 	%f25, %f23, %f24;
	ld.global.f32 	%f26, [%rd30+8];
	add.f32 	%f27, %f25, %f26;
	ld.global.f32 	%f28, [%rd30+12];
	add.f32 	%f29, %f27, %f28;
	ld.global.f32 	%f30, [%rd30+16];
	add.f32 	%f31, %f29, %f30;
	ld.global.f32 	%f32, [%rd30+20];
	add.f32 	%f33, %f31, %f32;
	ld.global.f32 	%f34, [%rd30+24];
	add.f32 	%f35, %f33, %f34;
	ld.global.f32 	%f36, [%rd30+28];
	add.f32 	%f37, %f35, %f36;
	mul.wide.u32 	%rd31, %r1, 4;
	mov.u64 	%rd32, sq_row_sum;
	add.s64 	%rd33, %rd32, %rd31;
	st.global.f32 	[%rd33], %f37;
$L__BB0_10:
	@%p12 bra 	$L__BB0_12;
	mov.u64 	%rd35, var_total;
	add.s64 	%rd36, %rd35, %rd7;
	ld.global.f32 	%f38, [%rd36];
	mul.f32 	%f39, %f38, 0f3C800000;
	mov.u64 	%rd37, var;
	add.s64 	%rd38, %rd37, %rd7;
	st.global.f32 	[%rd38], %f39;
	sqrt.rn.f32 	%f40, %f39;
	mov.u64 	%rd39, result;
	add.s64 	%rd40, %rd39, %rd7;
	st.global.f32 	[%rd40], %f40;
	cvta.to.global.u64 	%rd41, %rd4;
	add.s64 	%rd42, %rd41, %rd7;
	st.global.f32 	[%rd42], %f40;
$L__BB0_12:
	ret;

}


// ===== COMPILED SASS (sm_100) =====

	.target	sm_100

	.elftype	@"ET_EXEC"


//--------------------- .note.nv.tkinfo           --------------------------
	.section	.note.nv.tkinfo,"",@"SHT_NOTE"
	.sectionflags	@"SHF_NOTE_NV_TKINFO"
	.tkinfo
        /*0018*/ 	.word	0x00000002
        /*0030*/ 	.string	""
        /*0030*/ 	.string	"ptxas"
        /*0030*/ 	.string	"Cuda compilation tools, release 13.0, V13.0.88"
        /*0030*/ 	.string	"Build cuda_13.0.r13.0/compiler.36424714_0"
        /*0030*/ 	.string	"-arch sm_100 -m 64 "



//--------------------- .note.nv.cuinfo           --------------------------
	.section	.note.nv.cuinfo,"",@"SHT_NOTE"
	.sectionflags	@"SHF_NOTE_NV_CUINFO"
        /*0018*/ 	.short	0x0002
        /*001a*/ 	.short	0x0064
        /*001c*/ 	.short	0x0082
	.zero		2


//--------------------- .nv.info                  --------------------------
	.section	.nv.info,"",@"SHT_CUDA_INFO"
	.align	4


	//----- nvinfo : EIATTR_REGCOUNT
	.align		4
        /*0000*/ 	.byte	0x04, 0x2f
        /*0002*/ 	.short	(.L_11 - .L_10)
	.align		4
.L_10:
        /*0004*/ 	.word	index@(_Z17tensor_std_kernelPfS_)
        /*0008*/ 	.word	0x0000001a


	//----- nvinfo : EIATTR_FRAME_SIZE
	.align		4
.L_11:
        /*000c*/ 	.byte	0x04, 0x11
        /*000e*/ 	.short	(.L_13 - .L_12)
	.align		4
.L_12:
        /*0010*/ 	.word	index@($__internal_0_$__cuda_sm20_sqrt_rn_f32_slowpath)
        /*0014*/ 	.word	0x00000000


	//----- nvinfo : EIATTR_FRAME_SIZE
	.align		4
.L_13:
        /*0018*/ 	.byte	0x04, 0x11
        /*001a*/ 	.short	(.L_15 - .L_14)
	.align		4
.L_14:
        /*001c*/ 	.word	index@(_Z17tensor_std_kernelPfS_)
        /*0020*/ 	.word	0x00000000


	//----- nvinfo : EIATTR_MIN_STACK_SIZE
	.align		4
.L_15:
        /*0024*/ 	.byte	0x04, 0x12
        /*0026*/ 	.short	(.L_17 - .L_16)
	.align		4
.L_16:
        /*0028*/ 	.word	index@(_Z17tensor_std_kernelPfS_)
        /*002c*/ 	.word	0x00000000
.L_17:


//--------------------- .nv.compat                --------------------------
	.section	.nv.compat,"",@"SHT_CUDA_COMPAT_INFO"
	.align	4
        /*0000*/ 	.byte	0x02, 0x09, 0x00, 0x00, 0x02, 0x02, 0x01, 0x00, 0x02, 0x05, 0x05, 0x00, 0x03, 0x07, 0x01, 0x01
        /*0010*/ 	.byte	0x02, 0x03, 0x00, 0x00, 0x02, 0x06, 0x01, 0x00, 0x04, 0x0b, 0x08, 0x00, 0x01, 0x00, 0x00, 0x00
        /*0020*/ 	.byte	0x00, 0x00, 0x00, 0x00


//--------------------- .nv.info._Z17tensor_std_kernelPfS_ --------------------------
	.section	.nv.info._Z17tensor_std_kernelPfS_,"",@"SHT_CUDA_INFO"
	.sectionflags	@""
	.align	4


	//----- nvinfo : EIATTR_CUDA_API_VERSION
	.align		4
        /*0000*/ 	.byte	0x04, 0x37
        /*0002*/ 	.short	(.L_19 - .L_18)
.L_18:
        /*0004*/ 	.word	0x00000082


	//----- nvinfo : EIATTR_KPARAM_INFO
	.align		4
.L_19:
        /*0008*/ 	.byte	0x04, 0x17
        /*000a*/ 	.short	(.L_21 - .L_20)
.L_20:
        /*000c*/ 	.word	0x00000000
        /*0010*/ 	.short	0x0001
        /*0012*/ 	.short	0x0008
        /*0014*/ 	.byte	0x00, 0xf5, 0x21, 0x00


	//----- nvinfo : EIATTR_KPARAM_INFO
	.align		4
.L_21:
        /*0018*/ 	.byte	0x04, 0x17
        /*001a*/ 	.short	(.L_23 - .L_22)
.L_22:
        /*001c*/ 	.word	0x00000000
        /*0020*/ 	.short	0x0000
        /*0022*/ 	.short	0x0000
        /*0024*/ 	.byte	0x00, 0xf5, 0x21, 0x00


	//----- nvinfo : EIATTR_SPARSE_MMA_MASK
	.align		4
.L_23:
        /*0028*/ 	.byte	0x03, 0x50
        /*002a*/ 	.short	0x0000


	//----- nvinfo : EIATTR_MAXREG_COUNT
	.align		4
        /*002c*/ 	.byte	0x03, 0x1b
        /*002e*/ 	.short	0x00ff


	//----- nvinfo : EIATTR_MERCURY_ISA_VERSION
	.align		4
        /*0030*/ 	.byte	0x03, 0x5f
        /*0032*/ 	.short	0x0101


	//----- nvinfo : EIATTR_VRC_CTA_INIT_COUNT
	.align		4
        /*0034*/ 	.byte	0x02, 0x4a
	.zero		1
	.zero		1


	//----- nvinfo : EIATTR_EXIT_INSTR_OFFSETS
	.align		4
        /*0038*/ 	.byte	0x04, 0x1c
        /*003a*/ 	.short	(.L_25 - .L_24)


	//   ....[0]....
.L_24:
        /*003c*/ 	.word	0x00000590


	//   ....[1]....
        /*0040*/ 	.word	0x00000750


	//----- nvinfo : EIATTR_CRS_STACK_SIZE
	.align		4
.L_25:
        /*0044*/ 	.byte	0x04, 0x1e
        /*0046*/ 	.short	(.L_27 - .L_26)
.L_26:
        /*0048*/ 	.word	0x00000000


	//----- nvinfo : EIATTR_CBANK_PARAM_SIZE
	.align		4
.L_27:
        /*004c*/ 	.byte	0x03, 0x19
        /*004e*/ 	.short	0x0010


	//----- nvinfo : EIATTR_PARAM_CBANK
	.align		4
        /*0050*/ 	.byte	0x04, 0x0a
        /*0052*/ 	.short	(.L_29 - .L_28)
	.align		4
.L_28:
        /*0054*/ 	.word	index@(.nv.constant0._Z17tensor_std_kernelPfS_)
        /*0058*/ 	.short	0x0380
        /*005a*/ 	.short	0x0010


	//----- nvinfo : EIATTR_SW_WAR
	.align		4
.L_29:
        /*005c*/ 	.byte	0x04, 0x36
        /*005e*/ 	.short	(.L_31 - .L_30)
.L_30:
        /*0060*/ 	.word	0x00000008
.L_31:


//--------------------- .nv.callgraph             --------------------------
	.section	.nv.callgraph,"",@"SHT_CUDA_CALLGRAPH"
	.align	4
	.sectionentsize	8
	.align		4
        /*0000*/ 	.word	0x00000000
	.align		4
        /*0004*/ 	.word	0xffffffff
	.align		4
        /*0008*/ 	.word	0x00000000
	.align		4
        /*000c*/ 	.word	0xfffffffe
	.align		4
        /*0010*/ 	.word	0x00000000
	.align		4
        /*0014*/ 	.word	0xfffffffd
	.align		4
        /*0018*/ 	.word	0x00000000
	.align		4
        /*001c*/ 	.word	0xfffffffc


//--------------------- .nv.constant4             --------------------------
	.section	.nv.constant4,"a",@progbits
	.align	8
	.align		8
.nv.constant4:
        /*0000*/ 	.dword	self
	.align		8
        /*0008*/ 	.dword	row_sum
	.align		8
        /*0010*/ 	.dword	total
	.align		8
        /*0018*/ 	.dword	mean_val
	.align		8
        /*0020*/ 	.dword	centered
	.align		8
        /*0028*/ 	.dword	sq_centered
	.align		8
        /*0030*/ 	.dword	sq_row_sum
	.align		8
        /*0038*/ 	.dword	var_total
	.align		8
        /*0040*/ 	.dword	var
	.align		8
        /*0048*/ 	.dword	result


//--------------------- .text._Z17tensor_std_kernelPfS_ --------------------------
	.section	.text._Z17tensor_std_kernelPfS_,"ax",@progbits
	.align	128
        .global         _Z17tensor_std_kernelPfS_
        .type           _Z17tensor_std_kernelPfS_,@function
        .size           _Z17tensor_std_kernelPfS_,(.L_x_9 - _Z17tensor_std_kernelPfS_)
        .other          _Z17tensor_std_kernelPfS_,@"STO_CUDA_ENTRY STV_DEFAULT"
_Z17tensor_std_kernelPfS_:
.text._Z17tensor_std_kernelPfS_:
[----:B------:R-:W-:Y:S01]  /*0000*/  LDC R1, c[0x0][0x37c] ;  /* 0x0000df00ff017b82 */ /* 0x000fe20000000800 */
[----:B------:R-:W0:Y:S07]  /*0010*/  S2R R2, SR_TID.X ;  /* 0x0000000000027919 */ /* 0x000e2e0000002100 */
[----:B------:R-:W1:Y:S01]  /*0020*/  LDC R0, c[0x0][0x364] ;  /* 0x0000d900ff007b82 */ /* 0x000e620000000800 */
[----:B------:R-:W1:Y:S07]  /*0030*/  S2R R3, SR_TID.Y ;  /* 0x0000000000037919 */ /* 0x000e6e0000002200 */
[----:B------:R-:W0:Y:S08]  /*0040*/  S2UR UR5, SR_CTAID.X ;  /* 0x00000000000579c3 */ /* 0x000e300000002500 */
[----:B------:R-:W0:Y:S08]  /*0050*/  LDC R5, c[0x0][0x360] ;  /* 0x0000d800ff057b82 */ /* 0x000e300000000800 */
[----:B------:R-:W1:Y:S08]  /*0060*/  S2UR UR4, SR_CTAID.Y ;  /* 0x00000000000479c3 */ /* 0x000e700000002600 */
[----:B------:R-:W2:Y:S01]  /*0070*/  LDC.64 R10, c[0x4][RZ] ;  /* 0x01000000ff0a7b82 */ /* 0x000ea20000000a00 */
[----:B0-----:R-:W-:-:S05]  /*0080*/  IMAD R2, R5, UR5, R2 ;  /* 0x0000000505027c24 */ /* 0x001fca000f8e0202 */
[----:B------:R-:W-:Y:S01]  /*0090*/  ISETP.GE.AND P0, PT, R2, 0x8, PT ;  /* 0x000000080200780c */ /* 0x000fe20003f06270 */
[----:B-1----:R-:W-:Y:S01]  /*00a0*/  IMAD R3, R0, UR4, R3 ;  /* 0x0000000400037c24 */ /* 0x002fe2000f8e0203 */
[----:B------:R-:W0:Y:S04]  /*00b0*/  LDCU.64 UR4, c[0x0][0x358] ;  /* 0x00006b00ff0477ac */ /* 0x000e280008000a00 */
[----:B------:R-:W-:-:S13]  /*00c0*/  ISETP.LT.U32.AND P0, PT, R3, 0x8, !P0 ;  /* 0x000000080300780c */ /* 0x000fda0004701070 */
[----:B------:R-:W1:Y:S01]  /*00d0*/  @P0 LDC.64 R6, c[0x0][0x380] ;  /* 0x0000e000ff060b82 */ /* 0x000e620000000a00 */
[----:B------:R-:W-:-:S05]  /*00e0*/  @P0 LEA R5, R3, R2, 0x3 ;  /* 0x0000000203050211 */ /* 0x000fca00078e18ff */
[----:B-1----:R-:W-:-:S06]  /*00f0*/  @P0 IMAD.WIDE R6, R5, 0x4, R6 ;  /* 0x0000000405060825 */ /* 0x002fcc00078e0206 */
[----:B0-----:R-:W3:Y:S01]  /*0100*/  @P0 LDG.E R7, desc[UR4][R6.64] ;  /* 0x0000000406070981 */ /* 0x001ee2000c1e1900 */
[C---:B------:R-:W-:Y:S01]  /*0110*/  ISETP.GE.U32.AND P1, PT, R3.reuse, 0x8, PT ;  /* 0x000000080300780c */ /* 0x040fe20003f26070 */
[----:B--2---:R-:W-:-:S03]  /*0120*/  IMAD.WIDE.U32 R10, R3, 0x20, R10 ;  /* 0x00000020030a7825 */ /* 0x004fc600078e000a */
[C---:B------:R-:W-:Y:S01]  /*0130*/  ISETP.EQ.AND P1, PT, R2.reuse, RZ, !P1 ;  /* 0x000000ff0200720c */ /* 0x040fe20004f22270 */
[C---:B------:R-:W-:Y:S01]  /*0140*/  IMAD.WIDE R4, R2.reuse, 0x4, R10 ;  /* 0x0000000402047825 */ /* 0x040fe200078e020a */
[----:B------:R-:W-:-:S04]  /*0150*/  ISETP.GE.AND P2, PT, R2, 0x1, PT ;  /* 0x000000010200780c */ /* 0x000fc80003f46270 */
[----:B---3--:R0:W-:Y:S07]  /*0160*/  @P0 STG.E desc[UR4][R4.64], R7 ;  /* 0x0000000704000986 */ /* 0x0081ee000c101904 */
[----:B------:R-:W2:Y:S04]  /*0170*/  @P1 LDG.E R0, desc[UR4][R10.64] ;  /* 0x000000040a001981 */ /* 0x000ea8000c1e1900 */
[----:B------:R-:W3:Y:S04]  /*0180*/  @P1 LDG.E R9, desc[UR4][R10.64+0x4] ;  /* 0x000004040a091981 */ /* 0x000ee8000c1e1900 */
[----:B------:R-:W4:Y:S01]  /*0190*/  @P1 LDG.E R13, desc[UR4][R10.64+0x8] ;  /* 0x000008040a0d1981 */ /* 0x000f22000c1e1900 */
[C---:B------:R-:W-:Y:S01]  /*01a0*/  ISETP.EQ.AND P2, PT, R3.reuse, RZ, !P2 ;  /* 0x000000ff0300720c */ /* 0x040fe20005742270 */
[----:B0-----:R-:W0:Y:S02]  /*01b0*/  @P1 LDC.64 R6, c[0x4][0x8] ;  /* 0x01000200ff061b82 */ /* 0x001e240000000a00 */
[----:B------:R-:W5:Y:S04]  /*01c0*/  @P1 LDG.E R15, desc[UR4][R10.64+0xc] ;  /* 0x00000c040a0f1981 */ /* 0x000f68000c1e1900 */
[----:B------:R-:W5:Y:S04]  /*01d0*/  @P1 LDG.E R17, desc[UR4][R10.64+0x10] ;  /* 0x000010040a111981 */ /* 0x000f68000c1e1900 */
[----:B------:R-:W5:Y:S04]  /*01e0*/  @P1 LDG.E R19, desc[UR4][R10.64+0x14] ;  /* 0x000014040a131981 */ /* 0x000f68000c1e1900 */
[----:B------:R-:W5:Y:S04]  /*01f0*/  @P1 LDG.E R21, desc[UR4][R10.64+0x18] ;  /* 0x000018040a151981 */ /* 0x000f68000c1e1900 */
[----:B------:R-:W5:Y:S01]  /*0200*/  @P1 LDG.E R23, desc[UR4][R10.64+0x1c] ;  /* 0x00001c040a171981 */ /* 0x000f62000c1e1900 */
[----:B0-----:R-:W-:-:S04]  /*0210*/  @P1 IMAD.WIDE.U32 R6, R3, 0x4, R6 ;  /* 0x0000000403061825 */ /* 0x001fc800078e0006 */
[----:B--2---:R-:W-:-:S04]  /*0220*/  @P1 FADD R0, RZ, R0 ;  /* 0x00000000ff001221 */ /* 0x004fc80000000000 */
[----:B---3--:R-:W-:Y:S02]  /*0230*/  @P1 FADD R0, R0, R9 ;  /* 0x0000000900001221 */ /* 0x008fe40000000000 */
[----:B------:R-:W0:Y:S02]  /*0240*/  @P2 LDC.64 R8, c[0x4][0x10] ;  /* 0x01000400ff082b82 */ /* 0x000e240000000a00 */
[----:B----4-:R-:W-:-:S04]  /*0250*/  @P1 FADD R0, R0, R13 ;  /* 0x0000000d00001221 */ /* 0x010fc80000000000 */
[----:B-----5:R-:W-:-:S04]  /*0260*/  @P1 FADD R0, R0, R15 ;  /* 0x0000000f00001221 */ /* 0x020fc80000000000 */
[----:B------:R-:W-:-:S04]  /*0270*/  @P1 FADD R0, R0, R17 ;  /* 0x0000001100001221 */ /* 0x000fc80000000000 */
[----:B------:R-:W-:-:S04]  /*0280*/  @P1 FADD R0, R0, R19 ;  /* 0x0000001300001221 */ /* 0x000fc80000000000 */
[----:B------:R-:W-:-:S04]  /*0290*/  @P1 FADD R0, R0, R21 ;  /* 0x0000001500001221 */ /* 0x000fc80000000000 */
[----:B------:R-:W-:Y:S01]  /*02a0*/  @P1 FADD R23, R0, R23 ;  /* 0x0000001700171221 */ /* 0x000fe20000000000 */
[----:B0-----:R-:W-:-:S04]  /*02b0*/  @P2 IMAD.WIDE R8, R2, 0x4, R8 ;  /* 0x0000000402082825 */ /* 0x001fc800078e0208 */
[----:B------:R0:W-:Y:S04]  /*02c0*/  @P1 STG.E desc[UR4][R6.64], R23 ;  /* 0x0000001706001986 */ /* 0x0001e8000c101904 */
[----:B------:R-:W2:Y:S01]  /*02d0*/  @P2 LDG.E R0, desc[UR4][R8.64] ;  /* 0x0000000408002981 */ /* 0x000ea2000c1e1900 */
[----:B------:R-:W-:Y:S01]  /*02e0*/  BSSY.RECONVERGENT B0, `(.L_x_0) ;  /* 0x0000012000007945 */ /* 0x000fe20003800200 */
[----:B--2---:R-:W-:-:S05]  /*02f0*/  @P2 FMUL R11, R0, 0.015625 ;  /* 0x3c800000000b2820 */ /* 0x004fca0000400000 */
[----:B------:R0:W-:Y:S01]  /*0300*/  @P2 STG.E desc[UR4][R8.64], R11 ;  /* 0x0000000b08002986 */ /* 0x0001e2000c101904 */
[----:B------:R-:W-:Y:S05]  /*0310*/  @!P0 BRA `(.L_x_1) ;  /* 0x0000000000388947 */ /* 0x000fea0003800000 */
[----:B0-----:R-:W0:Y:S08]  /*0320*/  LDC.64 R6, c[0x4][0x18] ;  /* 0x01000600ff067b82 */ /* 0x001e300000000a00 */
[----:B------:R-:W1:Y:S08]  /*0330*/  LDC.64 R8, c[0x4][0x20] ;  /* 0x01000800ff087b82 */ /* 0x000e700000000a00 */
[----:B------:R-:W2:Y:S01]  /*0340*/  LDC.64 R10, c[0x4][0x28] ;  /* 0x01000a00ff0a7b82 */ /* 0x000ea20000000a00 */
[----:B0-----:R-:W-:-:S04]  /*0350*/  IMAD.WIDE.U32 R6, R3, 0x20, R6 ;  /* 0x0000002003067825 */ /* 0x001fc800078e0006 */
[----:B------:R-:W-:-:S05]  /*0360*/  IMAD.WIDE R6, R2, 0x4, R6 ;  /* 0x0000000402067825 */ /* 0x000fca00078e0206 */
[----:B------:R3:W-:Y:S04]  /*0370*/  STG.E desc[UR4][R6.64], RZ ;  /* 0x000000ff06007986 */ /* 0x0007e8000c101904 */
[----:B------:R-:W4:Y:S01]  /*0380*/  LDG.E R5, desc[UR4][R4.64] ;  /* 0x0000000404057981 */ /* 0x000f22000c1e1900 */
[----:B-1----:R-:W-:-:S04]  /*0390*/  IMAD.WIDE.U32 R8, R3, 0x20, R8 ;  /* 0x0000002003087825 */ /* 0x002fc800078e0008 */
[----:B--2---:R-:W-:-:S04]  /*03a0*/  IMAD.WIDE.U32 R10, R3, 0x20, R10 ;  /* 0x00000020030a7825 */ /* 0x004fc800078e000a */
[----:B------:R-:W-:-:S04]  /*03b0*/  IMAD.WIDE R8, R2, 0x4, R8 ;  /* 0x0000000402087825 */ /* 0x000fc800078e0208 */
[----:B------:R-:W-:-:S04]  /*03c0*/  IMAD.WIDE R10, R2, 0x4, R10 ;  /* 0x00000004020a7825 */ /* 0x000fc800078e020a */
[----:B----4-:R-:W-:Y:S01]  /*03d0*/  FMUL R13, R5, R5 ;  /* 0x00000005050d7220 */ /* 0x010fe20000400000 */
[----:B------:R3:W-:Y:S04]  /*03e0*/  STG.E desc[UR4][R8.64], R5 ;  /* 0x0000000508007986 */ /* 0x0007e8000c101904 */
[----:B------:R3:W-:Y:S02]  /*03f0*/  STG.E desc[UR4][R10.64], R13 ;  /* 0x0000000d0a007986 */ /* 0x0007e4000c101904 */
.L_x_1:
[----:B------:R-:W-:Y:S05]  /*0400*/  BSYNC.RECONVERGENT B0 ;  /* 0x0000000000007941 */ /* 0x000fea0003800200 */
.L_x_0:
[----:B------:R-:W-:Y:S04]  /*0410*/  BSSY.RECONVERGENT B0, `(.L_x_2) ;  /* 0x0000017000007945 */ /* 0x000fe80003800200 */
[----:B------:R-:W-:Y:S05]  /*0420*/  @!P1 BRA `(.L_x_3) ;  /* 0x0000000000549947 */ /* 0x000fea0003800000 */
[----:B---3--:R-:W0:Y:S02]  /*0430*/  LDC.64 R4, c[0x4][0x28] ;  /* 0x01000a00ff047b82 */ /* 0x008e240000000a00 */
[----:B0-----:R-:W-:-:S06]  /*0440*/  IMAD.WIDE.U32 R6, R3, 0x20, R4 ;  /* 0x0000002003067825 */ /* 0x001fcc00078e0004 */
[----:B------:R-:W0:Y:S01]  /*0450*/  LDC.64 R4, c[0x4][0x30] ;  /* 0x01000c00ff047b82 */ /* 0x000e220000000a00 */
[----:B------:R-:W2:Y:S04]  /*0460*/  LDG.E R0, desc[UR4][R6.64] ;  /* 0x0000000406007981 */ /* 0x000ea8000c1e1900 */
[----:B------:R-:W3:Y:S04]  /*0470*/  LDG.E R9, desc[UR4][R6.64+0x4] ;  /* 0x0000040406097981 */ /* 0x000ee8000c1e1900 */
[----:B------:R-:W4:Y:S04]  /*0480*/  LDG.E R11, desc[UR4][R6.64+0x8] ;  /* 0x00000804060b7981 */ /* 0x000f28000c1e1900 */
[----:B------:R-:W5:Y:S04]  /*0490*/  LDG.E R13, desc[UR4][R6.64+0xc] ;  /* 0x00000c04060d7981 */ /* 0x000f68000c1e1900 */
[----:B------:R-:W5:Y:S04]  /*04a0*/  LDG.E R15, desc[UR4][R6.64+0x10] ;  /* 0x00001004060f7981 */ /* 0x000f68000c1e1900 */
[----:B------:R-:W5:Y:S04]  /*04b0*/  LDG.E R17, desc[UR4][R6.64+0x14] ;  /* 0x0000140406117981 */ /* 0x000f68000c1e1900 */
[----:B------:R-:W5:Y:S04]  /*04c0*/  LDG.E R19, desc[UR4][R6.64+0x18] ;  /* 0x0000180406137981 */ /* 0x000f68000c1e1900 */
[----:B------:R-:W5:Y:S01]  /*04d0*/  LDG.E R21, desc[UR4][R6.64+0x1c] ;  /* 0x00001c0406157981 */ /* 0x000f62000c1e1900 */
[----:B0-----:R-:W-:-:S04]  /*04e0*/  IMAD.WIDE.U32 R4, R3, 0x4, R4 ;  /* 0x0000000403047825 */ /* 0x001fc800078e0004 */
[----:B--2---:R-:W-:-:S04]  /*04f0*/  FADD R0, RZ, R0 ;  /* 0x00000000ff007221 */ /* 0x004fc80000000000 */
[----:B---3--:R-:W-:-:S04]  /*0500*/  FADD R0, R0, R9 ;  /* 0x0000000900007221 */ /* 0x008fc80000000000 */
[----:B----4-:R-:W-:-:S04]  /*0510*/  FADD R0, R0, R11 ;  /* 0x0000000b00007221 */ /* 0x010fc80000000000 */
[----:B-----5:R-:W-:-:S04]  /*0520*/  FADD R0, R0, R13 ;  /* 0x0000000d00007221 */ /* 0x020fc80000000000 */
[----:B------:R-:W-:-:S04]  /*0530*/  FADD R0, R0, R15 ;  /* 0x0000000f00007221 */ /* 0x000fc80000000000 */
[----:B------:R-:W-:-:S04]  /*0540*/  FADD R0, R0, R17 ;  /* 0x0000001100007221 */ /* 0x000fc80000000000 */
[----:B------:R-:W-:-:S04]  /*0550*/  FADD R0, R0, R19 ;  /* 0x0000001300007221 */ /* 0x000fc80000000000 */
[----:B------:R-:W-:-:S05]  /*0560*/  FADD R21, R0, R21 ;  /* 0x0000001500157221 */ /* 0x000fca0000000000 */
[----:B------:R1:W-:Y:S02]  /*0570*/  STG.E desc[UR4][R4.64], R21 ;  /* 0x0000001504007986 */ /* 0x0003e4000c101904 */
.L_x_3:
[----:B------:R-:W-:Y:S05]  /*0580*/  BSYNC.RECONVERGENT B0 ;  /* 0x0000000000007941 */ /* 0x000fea0003800200 */
.L_x_2:
[----:B------:R-:W-:Y:S05]  /*0590*/  @!P2 EXIT ;  /* 0x000000000000a94d */ /* 0x000fea0003800000 */
[----:B-1-3--:R-:W1:Y:S08]  /*05a0*/  LDC.64 R4, c[0x4][0x38] ;  /* 0x01000e00ff047b82 */ /* 0x00ae700000000a00 */
[----:B0-----:R-:W0:Y:S01]  /*05b0*/  LDC.64 R6, c[0x4][0x40] ;  /* 0x01001000ff067b82 */ /* 0x001e220000000a00 */
[----:B-1----:R-:W-:-:S06]  /*05c0*/  IMAD.WIDE R4, R2, 0x4, R4 ;  /* 0x0000000402047825 */ /* 0x002fcc00078e0204 */
[----:B------:R-:W2:Y:S01]  /*05d0*/  LDG.E R4, desc[UR4][R4.64] ;  /* 0x0000000404047981 */ /* 0x000ea2000c1e1900 */
[----:B------:R-:W-:Y:S01]  /*05e0*/  BSSY.RECONVERGENT B0, `(.L_x_4) ;  /* 0x0000010000007945 */ /* 0x000fe20003800200 */
[----:B0-----:R-:W-:-:S04]  /*05f0*/  IMAD.WIDE R6, R2, 0x4, R6 ;  /* 0x0000000402067825 */ /* 0x001fc800078e0206 */
[----:B--2---:R-:W-:-:S04]  /*0600*/  FMUL R0, R4, 0.015625 ;  /* 0x3c80000004007820 */ /* 0x004fc80000400000 */
[----:B------:R0:W1:Y:S01]  /*0610*/  MUFU.RSQ R3, R0 ;  /* 0x0000000000037308 */ /* 0x0000620000001400 */
[----:B------:R0:W-:Y:S01]  /*0620*/  STG.E desc[UR4][R6.64], R0 ;  /* 0x0000000006007986 */ /* 0x0001e2000c101904 */
[----:B------:R-:W-:-:S04]  /*0630*/  IADD3 R8, PT, PT, R0, -0xd000000, RZ ;  /* 0xf300000000087810 */ /* 0x000fc80007ffe0ff */
[----:B------:R-:W-:-:S13]  /*0640*/  ISETP.GT.U32.AND P0, PT, R8, 0x727fffff, PT ;  /* 0x727fffff0800780c */ /* 0x000fda0003f04070 */
[----:B01----:R-:W-:Y:S05]  /*0650*/  @!P0 BRA `(.L_x_5) ;  /* 0x0000000000108947 */ /* 0x003fea0003800000 */
[----:B------:R-:W-:-:S07]  /*0660*/  MOV R8, 0x680 ;  /* 0x0000068000087802 */ /* 0x000fce0000000f00 */
[----:B------:R-:W-:Y:S05]  /*0670*/  CALL.REL.NOINC `($__internal_0_$__cuda_sm20_sqrt_rn_f32_slowpath) ;  /* 0x0000000000387944 */ /* 0x000fea0003c00000 */
[----:B------:R-:W-:Y:S01]  /*0680*/  MOV R9, R3 ;  /* 0x0000000300097202 */ /* 0x000fe20000000f00 */
[----:B------:R-:W-:Y:S06]  /*0690*/  BRA `(.L_x_6) ;  /* 0x0000000000107947 */ /* 0x000fec0003800000 */
.L_x_5:
[----:B------:R-:W-:Y:S01]  /*06a0*/  FMUL.FTZ R9, R0, R3 ;  /* 0x0000000300097220 */ /* 0x000fe20000410000 */
[----:B------:R-:W-:-:S03]  /*06b0*/  FMUL.FTZ R3, R3, 0.5 ;  /* 0x3f00000003037820 */ /* 0x000fc60000410000 */
[----:B------:R-:W-:-:S04]  /*06c0*/  FFMA R0, -R9, R9, R0 ;  /* 0x0000000909007223 */ /* 0x000fc80000000100 */
[----:B------:R-:W-:-:S07]  /*06d0*/  FFMA R9, R0, R3, R9 ;  /* 0x0000000300097223 */ /* 0x000fce0000000009 */
.L_x_6:
[----:B------:R-:W-:Y:S05]  /*06e0*/  BSYNC.RECONVERGENT B0 ;  /* 0x0000000000007941 */ /* 0x000fea0003800200 */
.L_x_4:
[----:B------:R-:W0:Y:S08]  /*06f0*/  LDC.64 R4, c[0x4][0x48] ;  /* 0x01001200ff047b82 */ /* 0x000e300000000a00 */
[----:B------:R-:W1:Y:S01]  /*0700*/  LDC.64 R6, c[0x0][0x388] ;  /* 0x0000e200ff067b82 */ /* 0x000e620000000a00 */
[----:B0-----:R-:W-:-:S05]  /*0710*/  IMAD.WIDE R4, R2, 0x4, R4 ;  /* 0x0000000402047825 */ /* 0x001fca00078e0204 */
[----:B------:R-:W-:Y:S01]  /*0720*/  STG.E desc[UR4][R4.64], R9 ;  /* 0x0000000904007986 */ /* 0x000fe2000c101904 */
[----:B-1----:R-:W-:-:S05]  /*0730*/  IMAD.WIDE R2, R2, 0x4, R6 ;  /* 0x0000000402027825 */ /* 0x002fca00078e0206 */
[----:B------:R-:W-:Y:S01]  /*0740*/  STG.E desc[UR4][R2.64], R9 ;  /* 0x0000000902007986 */ /* 0x000fe2000c101904 */
[----:B------:R-:W-:Y:S05]  /*0750*/  EXIT ;  /* 0x000000000000794d */ /* 0x000fea0003800000 */
        .weak           $__internal_0_$__cuda_sm20_sqrt_rn_f32_slowpath
        .type           $__internal_0_$__cuda_sm20_sqrt_rn_f32_slowpath,@function
        .size           $__internal_0_$__cuda_sm20_sqrt_rn_f32_slowpath,(.L_x_9 - $__internal_0_$__cuda_sm20_sqrt_rn_f32_slowpath)
$__internal_0_$__cuda_sm20_sqrt_rn_f32_slowpath:
[----:B------:R-:W-:-:S13]  /*0760*/  LOP3.LUT P0, RZ, R0, 0x7fffffff, RZ, 0xc0, !PT ;  /* 0x7fffffff00ff7812 */ /* 0x000fda000780c0ff */
[----:B------:R-:W-:Y:S01]  /*0770*/  @!P0 MOV R3, R0 ;  /* 0x0000000000038202 */ /* 0x000fe20000000f00 */
[----:B------:R-:W-:Y:S06]  /*0780*/  @!P0 BRA `(.L_x_7) ;  /* 0x0000000000408947 */ /* 0x000fec0003800000 */
[----:B------:R-:W-:-:S13]  /*0790*/  FSETP.GEU.FTZ.AND P0, PT, R0, RZ, PT ;  /* 0x000000ff0000720b */ /* 0x000fda0003f1e000 */
[----:B------:R-:W-:Y:S01]  /*07a0*/  @!P0 MOV R3, 0x7fffffff ;  /* 0x7fffffff00038802 */ /* 0x000fe20000000f00 */
[----:B------:R-:W-:Y:S06]  /*07b0*/  @!P0 BRA `(.L_x_7) ;  /* 0x0000000000348947 */ /* 0x000fec0003800000 */
[----:B------:R-:W-:-:S13]  /*07c0*/  FSETP.GTU.FTZ.AND P0, PT, |R0|, +INF , PT ;  /* 0x7f8000000000780b */ /* 0x000fda0003f1c200 */
[----:B------:R-:W-:Y:S01]  /*07d0*/  @P0 FADD.FTZ R3, R0, 1 ;  /* 0x3f80000000030421 */ /* 0x000fe20000010000 */
[----:B------:R-:W-:Y:S06]  /*07e0*/  @P0 BRA `(.L_x_7) ;  /* 0x0000000000280947 */ /* 0x000fec0003800000 */
[----:B------:R-:W-:-:S13]  /*07f0*/  FSETP.NEU.FTZ.AND P0, PT, |R0|, +INF , PT ;  /* 0x7f8000000000780b */ /* 0x000fda0003f1d200 */
[----:B------:R-:W-:-:S04]  /*0800*/  @P0 FFMA R4, R0, 1.84467440737095516160e+19, RZ ;  /* 0x5f80000000040823 */ /* 0x000fc800000000ff */
[----:B------:R-:W0:Y:S02]  /*0810*/  @P0 MUFU.RSQ R3, R4 ;  /* 0x0000000400030308 */ /* 0x000e240000001400 */
[----:B0-----:R-:W-:Y:S01]  /*0820*/  @P0 FMUL.FTZ R5, R4, R3 ;  /* 0x0000000304050220 */ /* 0x001fe20000410000 */
[----:B------:R-:W-:Y:S01]  /*0830*/  @P0 FMUL.FTZ R7, R3, 0.5 ;  /* 0x3f00000003070820 */ /* 0x000fe20000410000 */
[----:B------:R-:W-:Y:S02]  /*0840*/  @!P0 MOV R3, R0 ;  /* 0x0000000000038202 */ /* 0x000fe40000000f00 */
[----:B------:R-:W-:-:S04]  /*0850*/  @P0 FADD.FTZ R6, -R5, -RZ ;  /* 0x800000ff05060221 */ /* 0x000fc80000010100 */
[----:B------:R-:W-:-:S04]  /*0860*/  @P0 FFMA R6, R5, R6, R4 ;  /* 0x0000000605060223 */ /* 0x000fc80000000004 */
[----:B------:R-:W-:-:S04]  /*0870*/  @P0 FFMA R6, R6, R7, R5 ;  /* 0x0000000706060223 */ /* 0x000fc80000000005 */
[----:B------:R-:W-:-:S07]  /*0880*/  @P0 FMUL.FTZ R3, R6, 2.3283064365386962891e-10 ;  /* 0x2f80000006030820 */ /* 0x000fce0000410000 */
.L_x_7:
[----:B------:R-:W-:Y:S01]  /*0890*/  HFMA2 R5, -RZ, RZ, 0, 0 ;  /* 0x00000000ff057431 */ /* 0x000fe200000001ff */
[----:B------:R-:W-:-:S04]  /*08a0*/  MOV R4, R8 ;  /* 0x0000000800047202 */ /* 0x000fc80000000f00 */
[----:B------:R-:W-:Y:S05]  /*08b0*/  RET.REL.NODEC R4 `(_Z17tensor_std_kernelPfS_) ;  /* 0xfffffff404d07950 */ /* 0x000fea0003c3ffff */
.L_x_8:
[----:B------:R-:W-:-:S00]  /*08c0*/  BRA `(.L_x_8) ;  /* 0xfffffffc00fc7947 */ /* 0x000fc0000383ffff */
[----:B------:R-:W-:-:S00]  /*08d0*/  NOP ;  /* 0x0000000000007918 */ /* 0x000fc00000000000 */
        /* <DEDUP_REMOVED lines=10> */
.L_x_9:


//--------------------- .nv.shared.reserved.0     --------------------------
	.section	.nv.shared.reserved.0,"aw",@nobits
	.weak		__nv_reservedSMEM_offset_0_alias
	.size		__nv_reservedSMEM_offset_0_alias, 0, 64
	.other		__nv_reservedSMEM_offset_0_alias,@"STO_CUDA_RESERVED_SHARED STV_DEFAULT"
__nv_reservedSMEM_offset_0_alias:
	.zero		0
	.zero		64


//--------------------- .nv.global                --------------------------
	.section	.nv.global,"aw",@nobits
	.align	4
.nv.global:
	.type		var,@object
	.size		var,(total - var)
var:
	.zero		4
	.type		total,@object
	.size		total,(result - total)
total:
	.zero		4
	.type		result,@object
	.size		result,(var_total - result)
result:
	.zero		4
	.type		var_total,@object
	.size		var_total,(sq_row_sum - var_total)
var_total:
	.zero		4
	.type		sq_row_sum,@object
	.size		sq_row_sum,(row_sum - sq_row_sum)
sq_row_sum:
	.zero		32
	.type		row_sum,@object
	.size		row_sum,(self - row_sum)
row_sum:
	.zero		32
	.type		self,@object
	.size		self,(centered - self)
self:
	.zero		256
	.type		centered,@object
	.size		centered,(sq_centered - centered)
centered:
	.zero		256
	.type		sq_centered,@object
	.size		sq_centered,(mean_val - sq_centered)
sq_centered:
	.zero		256
	.type		mean_val,@object
	.size		mean_val,(.L_3 - mean_val)
mean_val:
	.zero		256
.L_3:


//--------------------- .nv.constant0._Z17tensor_std_kernelPfS_ --------------------------
	.section	.nv.constant0._Z17tensor_std_kernelPfS_,"a",@progbits
	.sectionflags	@""
	.align	4
.nv.constant0._Z17tensor_std_kernelPfS_:
	.zero		912


//--------------------- SYMBOLS --------------------------

	.type		.nv.reservedSmem.offset0,@object
	.size		.nv.reservedSmem.offset0,0x4
